//
// Generated by NVIDIA NVVM Compiler
//
// Compiler Build ID: CL-36424714
// Cuda compilation tools, release 13.0, V13.0.88
// Based on NVVM 20.0.0
//

.version 9.0
.target sm_100
.address_size 64

	// .globl	_Z19blockedMatMulKernel6MatrixS_S_
// _ZZ19blockedMatMulKernel6MatrixS_S_E7A_block has been demoted
// _ZZ19blockedMatMulKernel6MatrixS_S_E7B_block has been demoted

.visible .entry _Z19blockedMatMulKernel6MatrixS_S_(
	.param .align 8 .b8 _Z19blockedMatMulKernel6MatrixS_S__param_0[16],
	.param .align 8 .b8 _Z19blockedMatMulKernel6MatrixS_S__param_1[16],
	.param .align 8 .b8 _Z19blockedMatMulKernel6MatrixS_S__param_2[16]
)
{
	.reg .pred 	%p<8>;
	.reg .b32 	%r<75>;
	.reg .b32 	%f<163>;
	.reg .b64 	%rd<23>;
	// demoted variable
	.shared .align 4 .b8 _ZZ19blockedMatMulKernel6MatrixS_S_E7A_block[1024];
	// demoted variable
	.shared .align 4 .b8 _ZZ19blockedMatMulKernel6MatrixS_S_E7B_block[1024];
	ld.param.u64 	%rd3, [_Z19blockedMatMulKernel6MatrixS_S__param_2+8];
	ld.param.u64 	%rd2, [_Z19blockedMatMulKernel6MatrixS_S__param_1+8];
	ld.param.u64 	%rd1, [_Z19blockedMatMulKernel6MatrixS_S__param_0+8];
	ld.param.v2.u32 	{%r31, %r32}, [_Z19blockedMatMulKernel6MatrixS_S__param_0];
	ld.param.v2.u32 	{%r33, %r34}, [_Z19blockedMatMulKernel6MatrixS_S__param_1];
	mov.u32 	%r3, %tid.y;
	mov.u32 	%r4, %tid.x;
	mov.u32 	%r37, %ntid.y;
	mov.u32 	%r38, %ctaid.y;
	mad.lo.s32 	%r5, %r37, %r38, %r3;
	setp.ge.u32 	%p1, %r5, %r32;
	@%p1 bra 	$L__BB0_9;
	mov.u32 	%r6, %ntid.x;
	mov.u32 	%r39, %ctaid.x;
	mul.lo.s32 	%r7, %r6, %r39;
	add.s32 	%r8, %r7, %r4;
	setp.ge.u32 	%p2, %r8, %r33;
	@%p2 bra 	$L__BB0_9;
	setp.gt.u32 	%p3, %r6, %r31;
	mov.f32 	%f160, 0f00000000;
	@%p3 bra 	$L__BB0_8;
	div.u32 	%r41, %r31, %r6;
	mul.lo.s32 	%r9, %r31, %r5;
	add.s32 	%r71, %r9, %r4;
	shl.b32 	%r42, %r3, 6;
	mov.u32 	%r43, _ZZ19blockedMatMulKernel6MatrixS_S_E7A_block;
	add.s32 	%r11, %r43, %r42;
	shl.b32 	%r44, %r4, 2;
	add.s32 	%r12, %r11, %r44;
	mov.u32 	%r45, _ZZ19blockedMatMulKernel6MatrixS_S_E7B_block;
	add.s32 	%r46, %r45, %r42;
	add.s32 	%r13, %r46, %r44;
	max.u32 	%r14, %r41, 1;
	setp.lt.u32 	%p4, %r41, 2;
	mov.f32 	%f160, 0f00000000;
	mov.b32 	%r74, 0;
	@%p4 bra 	$L__BB0_6;
	and.b32  	%r47, %r14, -2;
	neg.s32 	%r73, %r47;
	add.s32 	%r48, %r4, %r6;
	add.s32 	%r72, %r48, %r9;
	add.s32 	%r49, %r3, %r6;
	mad.lo.s32 	%r70, %r33, %r49, %r8;
	mad.lo.s32 	%r50, %r33, %r3, %r4;
	add.s32 	%r69, %r50, %r7;
	mov.f32 	%f160, 0f00000000;
$L__BB0_5:
	and.b32  	%r74, %r14, -2;
	cvta.to.global.u64 	%rd4, %rd1;
	mul.wide.u32 	%rd5, %r71, 4;
	add.s64 	%rd6, %rd4, %rd5;
	ld.global.f32 	%f11, [%rd6];
	st.shared.f32 	[%r12], %f11;
	cvta.to.global.u64 	%rd7, %rd2;
	mul.wide.u32 	%rd8, %r69, 4;
	add.s64 	%rd9, %rd7, %rd8;
	ld.global.f32 	%f12, [%rd9];
	st.shared.f32 	[%r13], %f12;
	bar.sync 	0;
	ld.shared.f32 	%f13, [%r11];
	mov.u32 	%r51, %tid.x;
	shl.b32 	%r52, %r51, 2;
	mov.u32 	%r53, _ZZ19blockedMatMulKernel6MatrixS_S_E7B_block;
	add.s32 	%r54, %r53, %r52;
	ld.shared.f32 	%f14, [%r54];
	fma.rn.f32 	%f15, %f13, %f14, %f160;
	ld.shared.f32 	%f16, [%r11+4];
	ld.shared.f32 	%f17, [%r54+64];
	fma.rn.f32 	%f18, %f16, %f17, %f15;
	ld.shared.f32 	%f19, [%r11+8];
	ld.shared.f32 	%f20, [%r54+128];
	fma.rn.f32 	%f21, %f19, %f20, %f18;
	ld.shared.f32 	%f22, [%r11+12];
	ld.shared.f32 	%f23, [%r54+192];
	fma.rn.f32 	%f24, %f22, %f23, %f21;
	ld.shared.f32 	%f25, [%r11+16];
	ld.shared.f32 	%f26, [%r54+256];
	fma.rn.f32 	%f27, %f25, %f26, %f24;
	ld.shared.f32 	%f28, [%r11+20];
	ld.shared.f32 	%f29, [%r54+320];
	fma.rn.f32 	%f30, %f28, %f29, %f27;
	ld.shared.f32 	%f31, [%r11+24];
	ld.shared.f32 	%f32, [%r54+384];
	fma.rn.f32 	%f33, %f31, %f32, %f30;
	ld.shared.f32 	%f34, [%r11+28];
	ld.shared.f32 	%f35, [%r54+448];
	fma.rn.f32 	%f36, %f34, %f35, %f33;
	ld.shared.f32 	%f37, [%r11+32];
	ld.shared.f32 	%f38, [%r54+512];
	fma.rn.f32 	%f39, %f37, %f38, %f36;
	ld.shared.f32 	%f40, [%r11+36];
	ld.shared.f32 	%f41, [%r54+576];
	fma.rn.f32 	%f42, %f40, %f41, %f39;
	ld.shared.f32 	%f43, [%r11+40];
	ld.shared.f32 	%f44, [%r54+640];
	fma.rn.f32 	%f45, %f43, %f44, %f42;
	ld.shared.f32 	%f46, [%r11+44];
	ld.shared.f32 	%f47, [%r54+704];
	fma.rn.f32 	%f48, %f46, %f47, %f45;
	ld.shared.f32 	%f49, [%r11+48];
	ld.shared.f32 	%f50, [%r54+768];
	fma.rn.f32 	%f51, %f49, %f50, %f48;
	ld.shared.f32 	%f52, [%r11+52];
	ld.shared.f32 	%f53, [%r54+832];
	fma.rn.f32 	%f54, %f52, %f53, %f51;
	ld.shared.f32 	%f55, [%r11+56];
	ld.shared.f32 	%f56, [%r54+896];
	fma.rn.f32 	%f57, %f55, %f56, %f54;
	ld.shared.f32 	%f58, [%r11+60];
	ld.shared.f32 	%f59, [%r54+960];
	fma.rn.f32 	%f60, %f58, %f59, %f57;
	bar.sync 	0;
	mul.wide.u32 	%rd10, %r72, 4;
	add.s64 	%rd11, %rd4, %rd10;
	ld.global.f32 	%f61, [%rd11];
	st.shared.f32 	[%r12], %f61;
	mul.wide.u32 	%rd12, %r70, 4;
	add.s64 	%rd13, %rd7, %rd12;
	ld.global.f32 	%f62, [%rd13];
	st.shared.f32 	[%r13], %f62;
	bar.sync 	0;
	ld.shared.f32 	%f63, [%r11];
	ld.shared.f32 	%f64, [%r54];
	fma.rn.f32 	%f65, %f63, %f64, %f60;
	ld.shared.f32 	%f66, [%r11+4];
	ld.shared.f32 	%f67, [%r54+64];
	fma.rn.f32 	%f68, %f66, %f67, %f65;
	ld.shared.f32 	%f69, [%r11+8];
	ld.shared.f32 	%f70, [%r54+128];
	fma.rn.f32 	%f71, %f69, %f70, %f68;
	ld.shared.f32 	%f72, [%r11+12];
	ld.shared.f32 	%f73, [%r54+192];
	fma.rn.f32 	%f74, %f72, %f73, %f71;
	ld.shared.f32 	%f75, [%r11+16];
	ld.shared.f32 	%f76, [%r54+256];
	fma.rn.f32 	%f77, %f75, %f76, %f74;
	ld.shared.f32 	%f78, [%r11+20];
	ld.shared.f32 	%f79, [%r54+320];
	fma.rn.f32 	%f80, %f78, %f79, %f77;
	ld.shared.f32 	%f81, [%r11+24];
	ld.shared.f32 	%f82, [%r54+384];
	fma.rn.f32 	%f83, %f81, %f82, %f80;
	ld.shared.f32 	%f84, [%r11+28];
	ld.shared.f32 	%f85, [%r54+448];
	fma.rn.f32 	%f86, %f84, %f85, %f83;
	ld.shared.f32 	%f87, [%r11+32];
	ld.shared.f32 	%f88, [%r54+512];
	fma.rn.f32 	%f89, %f87, %f88, %f86;
	ld.shared.f32 	%f90, [%r11+36];
	ld.shared.f32 	%f91, [%r54+576];
	fma.rn.f32 	%f92, %f90, %f91, %f89;
	ld.shared.f32 	%f93, [%r11+40];
	ld.shared.f32 	%f94, [%r54+640];
	fma.rn.f32 	%f95, %f93, %f94, %f92;
	ld.shared.f32 	%f96, [%r11+44];
	ld.shared.f32 	%f97, [%r54+704];
	fma.rn.f32 	%f98, %f96, %f97, %f95;
	ld.shared.f32 	%f99, [%r11+48];
	ld.shared.f32 	%f100, [%r54+768];
	fma.rn.f32 	%f101, %f99, %f100, %f98;
	ld.shared.f32 	%f102, [%r11+52];
	ld.shared.f32 	%f103, [%r54+832];
	fma.rn.f32 	%f104, %f102, %f103, %f101;
	ld.shared.f32 	%f105, [%r11+56];
	ld.shared.f32 	%f106, [%r54+896];
	fma.rn.f32 	%f107, %f105, %f106, %f104;
	ld.shared.f32 	%f108, [%r11+60];
	ld.shared.f32 	%f109, [%r54+960];
	fma.rn.f32 	%f160, %f108, %f109, %f107;
	bar.sync 	0;
	add.s32 	%r73, %r73, 2;
	shl.b32 	%r55, %r6, 1;
	add.s32 	%r72, %r72, %r55;
	add.s32 	%r71, %r71, %r55;
	mul.lo.s32 	%r56, %r33, %r6;
	shl.b32 	%r57, %r56, 1;
	add.s32 	%r70, %r70, %r57;
	add.s32 	%r69, %r69, %r57;
	setp.ne.s32 	%p5, %r73, 0;
	@%p5 bra 	$L__BB0_5;
$L__BB0_6:
	and.b32  	%r58, %r14, 1;
	setp.eq.b32 	%p6, %r58, 1;
	not.pred 	%p7, %p6;
	@%p7 bra 	$L__BB0_8;
	mul.lo.s32 	%r59, %r74, %r6;
	mov.u32 	%r60, %tid.x;
	mad.lo.s32 	%r61, %r31, %r5, %r60;
	add.s32 	%r62, %r61, %r59;
	cvta.to.global.u64 	%rd14, %rd1;
	mul.wide.u32 	%rd15, %r62, 4;
	add.s64 	%rd16, %rd14, %rd15;
	ld.global.f32 	%f110, [%rd16];
	st.shared.f32 	[%r12], %f110;
	add.s32 	%r63, %r59, %r3;
	mad.lo.s32 	%r64, %r63, %r33, %r8;
	cvta.to.global.u64 	%rd17, %rd2;
	mul.wide.u32 	%rd18, %r64, 4;
	add.s64 	%rd19, %rd17, %rd18;
	ld.global.f32 	%f111, [%rd19];
	st.shared.f32 	[%r13], %f111;
	bar.sync 	0;
	ld.shared.f32 	%f112, [%r11];
	shl.b32 	%r65, %r60, 2;
	mov.u32 	%r66, _ZZ19blockedMatMulKernel6MatrixS_S_E7B_block;
	add.s32 	%r67, %r66, %r65;
	ld.shared.f32 	%f113, [%r67];
	fma.rn.f32 	%f114, %f112, %f113, %f160;
	ld.shared.f32 	%f115, [%r11+4];
	ld.shared.f32 	%f116, [%r67+64];
	fma.rn.f32 	%f117, %f115, %f116, %f114;
	ld.shared.f32 	%f118, [%r11+8];
	ld.shared.f32 	%f119, [%r67+128];
	fma.rn.f32 	%f120, %f118, %f119, %f117;
	ld.shared.f32 	%f121, [%r11+12];
	ld.shared.f32 	%f122, [%r67+192];
	fma.rn.f32 	%f123, %f121, %f122, %f120;
	ld.shared.f32 	%f124, [%r11+16];
	ld.shared.f32 	%f125, [%r67+256];
	fma.rn.f32 	%f126, %f124, %f125, %f123;
	ld.shared.f32 	%f127, [%r11+20];
	ld.shared.f32 	%f128, [%r67+320];
	fma.rn.f32 	%f129, %f127, %f128, %f126;
	ld.shared.f32 	%f130, [%r11+24];
	ld.shared.f32 	%f131, [%r67+384];
	fma.rn.f32 	%f132, %f130, %f131, %f129;
	ld.shared.f32 	%f133, [%r11+28];
	ld.shared.f32 	%f134, [%r67+448];
	fma.rn.f32 	%f135, %f133, %f134, %f132;
	ld.shared.f32 	%f136, [%r11+32];
	ld.shared.f32 	%f137, [%r67+512];
	fma.rn.f32 	%f138, %f136, %f137, %f135;
	ld.shared.f32 	%f139, [%r11+36];
	ld.shared.f32 	%f140, [%r67+576];
	fma.rn.f32 	%f141, %f139, %f140, %f138;
	ld.shared.f32 	%f142, [%r11+40];
	ld.shared.f32 	%f143, [%r67+640];
	fma.rn.f32 	%f144, %f142, %f143, %f141;
	ld.shared.f32 	%f145, [%r11+44];
	ld.shared.f32 	%f146, [%r67+704];
	fma.rn.f32 	%f147, %f145, %f146, %f144;
	ld.shared.f32 	%f148, [%r11+48];
	ld.shared.f32 	%f149, [%r67+768];
	fma.rn.f32 	%f150, %f148, %f149, %f147;
	ld.shared.f32 	%f151, [%r11+52];
	ld.shared.f32 	%f152, [%r67+832];
	fma.rn.f32 	%f153, %f151, %f152, %f150;
	ld.shared.f32 	%f154, [%r11+56];
	ld.shared.f32 	%f155, [%r67+896];
	fma.rn.f32 	%f156, %f154, %f155, %f153;
	ld.shared.f32 	%f157, [%r11+60];
	ld.shared.f32 	%f158, [%r67+960];
	fma.rn.f32 	%f160, %f157, %f158, %f156;
	bar.sync 	0;
$L__BB0_8:
	mad.lo.s32 	%r68, %r33, %r5, %r8;
	cvta.to.global.u64 	%rd20, %rd3;
	mul.wide.u32 	%rd21, %r68, 4;
	add.s64 	%rd22, %rd20, %rd21;
	st.global.f32 	[%rd22], %f160;
	bar.sync 	0;
$L__BB0_9:
	ret;

}


// ===== COMPILED SASS (sm_100) =====

	.target	sm_100

	.elftype	@"ET_EXEC"


//--------------------- .note.nv.tkinfo           --------------------------
	.section	.note.nv.tkinfo,"",@"SHT_NOTE"
	.sectionflags	@"SHF_NOTE_NV_TKINFO"
	.tkinfo
        /*0018*/ 	.word	0x00000002
        /*0030*/ 	.string	""
        /*0030*/ 	.string	"ptxas"
        /*0030*/ 	.string	"Cuda compilation tools, release 13.0, V13.0.88"
        /*0030*/ 	.string	"Build cuda_13.0.r13.0/compiler.36424714_0"
        /*0030*/ 	.string	"-arch sm_100 -m 64 "



//--------------------- .note.nv.cuinfo           --------------------------
	.section	.note.nv.cuinfo,"",@"SHT_NOTE"
	.sectionflags	@"SHF_NOTE_NV_CUINFO"
        /*0018*/ 	.short	0x0002
        /*001a*/ 	.short	0x0064
        /*001c*/ 	.short	0x0082
	.zero		2


//--------------------- .nv.info                  --------------------------
	.section	.nv.info,"",@"SHT_CUDA_INFO"
	.align	4


	//----- nvinfo : EIATTR_REGCOUNT
	.align		4
        /*0000*/ 	.byte	0x04, 0x2f
        /*0002*/ 	.short	(.L_1 - .L_0)
	.align		4
.L_0:
        /*0004*/ 	.word	index@(_Z19blockedMatMulKernel6MatrixS_S_)
        /*0008*/ 	.word	0x00000028


	//----- nvinfo : EIATTR_FRAME_SIZE
	.align		4
.L_1:
        /*000c*/ 	.byte	0x04, 0x11
        /*000e*/ 	.short	(.L_3 - .L_2)
	.align		4
.L_2:
        /*0010*/ 	.word	index@(_Z19blockedMatMulKernel6MatrixS_S_)
        /*0014*/ 	.word	0x00000000


	//----- nvinfo : EIATTR_MIN_STACK_SIZE
	.align		4
.L_3:
        /*0018*/ 	.byte	0x04, 0x12
        /*001a*/ 	.short	(.L_5 - .L_4)
	.align		4
.L_4:
        /*001c*/ 	.word	index@(_Z19blockedMatMulKernel6MatrixS_S_)
        /*0020*/ 	.word	0x00000000
.L_5:


//--------------------- .nv.compat                --------------------------
	.section	.nv.compat,"",@"SHT_CUDA_COMPAT_INFO"
	.align	4
        /*0000*/ 	.byte	0x02, 0x09, 0x00, 0x00, 0x02, 0x02, 0x01, 0x00, 0x02, 0x05, 0x05, 0x00, 0x03, 0x07, 0x01, 0x01
        /*0010*/ 	.byte	0x02, 0x03, 0x00, 0x00, 0x02, 0x06, 0x01, 0x00, 0x04, 0x0b, 0x08, 0x00, 0x09, 0x00, 0x00, 0x00
        /*0020*/ 	.byte	0x00, 0x00, 0x00, 0x00


//--------------------- .nv.info._Z19blockedMatMulKernel6MatrixS_S_ --------------------------
	.section	.nv.info._Z19blockedMatMulKernel6MatrixS_S_,"",@"SHT_CUDA_INFO"
	.sectionflags	@""
	.align	4


	//----- nvinfo : EIATTR_CUDA_API_VERSION
	.align		4
        /*0000*/ 	.byte	0x04, 0x37
        /*0002*/ 	.short	(.L_7 - .L_6)
.L_6:
        /*0004*/ 	.word	0x00000082


	//----- nvinfo : EIATTR_KPARAM_INFO
	.align		4
.L_7:
        /*0008*/ 	.byte	0x04, 0x17
        /*000a*/ 	.short	(.L_9 - .L_8)
.L_8:
        /*000c*/ 	.word	0x00000000
        /*0010*/ 	.short	0x0002
        /*0012*/ 	.short	0x0020
        /*0014*/ 	.byte	0x00, 0xf0, 0x41, 0x00


	//----- nvinfo : EIATTR_KPARAM_INFO
	.align		4
.L_9:
        /*0018*/ 	.byte	0x04, 0x17
        /*001a*/ 	.short	(.L_11 - .L_10)
.L_10:
        /*001c*/ 	.word	0x00000000
        /*0020*/ 	.short	0x0001
        /*0022*/ 	.short	0x0010
        /*0024*/ 	.byte	0x00, 0xf0, 0x41, 0x00


	//----- nvinfo : EIATTR_KPARAM_INFO
	.align		4
.L_11:
        /*0028*/ 	.byte	0x04, 0x17
        /*002a*/ 	.short	(.L_13 - .L_12)
.L_12:
        /*002c*/ 	.word	0x00000000
        /*0030*/ 	.short	0x0000
        /*0032*/ 	.short	0x0000
        /*0034*/ 	.byte	0x00, 0xf0, 0x41, 0x00


	//----- nvinfo : EIATTR_SPARSE_MMA_MASK
	.align		4
.L_13:
        /*0038*/ 	.byte	0x03, 0x50
        /*003a*/ 	.short	0x0000


	//----- nvinfo : EIATTR_MAXREG_COUNT
	.align		4
        /*003c*/ 	.byte	0x03, 0x1b
        /*003e*/ 	.short	0x00ff


	//----- nvinfo : EIATTR_NUM_BARRIERS
	.align		4
        /*0040*/ 	.byte	0x02, 0x4c
        /*0042*/ 	.byte	0x01
	.zero		1


	//----- nvinfo : EIATTR_MERCURY_ISA_VERSION
	.align		4
        /*0044*/ 	.byte	0x03, 0x5f
        /*0046*/ 	.short	0x0101


	//----- nvinfo : EIATTR_VRC_CTA_INIT_COUNT
	.align		4
        /*0048*/ 	.byte	0x02, 0x4a
	.zero		1
	.zero		1


	//----- nvinfo : EIATTR_EXIT_INSTR_OFFSETS
	.align		4
        /*004c*/ 	.byte	0x04, 0x1c
        /*004e*/ 	.short	(.L_15 - .L_14)


	//   ....[0]....
.L_14:
        /*0050*/ 	.word	0x00000070


	//   ....[1]....
        /*0054*/ 	.word	0x000000f0


	//   ....[2]....
        /*0058*/ 	.word	0x00000dd0


	//----- nvinfo : EIATTR_CBANK_PARAM_SIZE
	.align		4
.L_15:
        /*005c*/ 	.byte	0x03, 0x19
        /*005e*/ 	.short	0x0030


	//----- nvinfo : EIATTR_PARAM_CBANK
	.align		4
        /*0060*/ 	.byte	0x04, 0x0a
        /*0062*/ 	.short	(.L_17 - .L_16)
	.align		4
.L_16:
        /*0064*/ 	.word	index@(.nv.constant0._Z19blockedMatMulKernel6MatrixS_S_)
        /*0068*/ 	.short	0x0380
        /*006a*/ 	.short	0x0030


	//----- nvinfo : EIATTR_SW_WAR
	.align		4
.L_17:
        /*006c*/ 	.byte	0x04, 0x36
        /*006e*/ 	.short	(.L_19 - .L_18)
.L_18:
        /*0070*/ 	.word	0x00000008
.L_19:


//--------------------- .nv.callgraph             --------------------------
	.section	.nv.callgraph,"",@"SHT_CUDA_CALLGRAPH"
	.align	4
	.sectionentsize	8
	.align		4
        /*0000*/ 	.word	0x00000000
	.align		4
        /*0004*/ 	.word	0xffffffff
	.align		4
        /*0008*/ 	.word	0x00000000
	.align		4
        /*000c*/ 	.word	0xfffffffe
	.align		4
        /*0010*/ 	.word	0x00000000
	.align		4
        /*0014*/ 	.word	0xfffffffd
	.align		4
        /*0018*/ 	.word	0x00000000
	.align		4
        /*001c*/ 	.word	0xfffffffc


//--------------------- .text._Z19blockedMatMulKernel6MatrixS_S_ --------------------------
	.section	.text._Z19blockedMatMulKernel6MatrixS_S_,"ax",@progbits
	.align	128
        .global         _Z19blockedMatMulKernel6MatrixS_S_
        .type           _Z19blockedMatMulKernel6MatrixS_S_,@function
        .size           _Z19blockedMatMulKernel6MatrixS_S_,(.L_x_4 - _Z19blockedMatMulKernel6MatrixS_S_)
        .other          _Z19blockedMatMulKernel6MatrixS_S_,@"STO_CUDA_ENTRY STV_DEFAULT"
_Z19blockedMatMulKernel6MatrixS_S_:
.text._Z19blockedMatMulKernel6MatrixS_S_:
[----:B------:R-:W-:Y:S01]  /*0000*/  LDC R1, c[0x0][0x37c] ;  /* 0x0000df00ff017b82 */ /* 0x000fe20000000800 */
[----:B------:R-:W0:Y:S01]  /*0010*/  S2R R0, SR_TID.Y ;  /* 0x0000000000007919 */ /* 0x000e220000002200 */
[----:B------:R-:W0:Y:S01]  /*0020*/  LDCU UR4, c[0x0][0x364] ;  /* 0x00006c80ff0477ac */ /* 0x000e220008000800 */
[----:B------:R-:W0:Y:S01]  /*0030*/  S2R R3, SR_CTAID.Y ;  /* 0x0000000000037919 */ /* 0x000e220000002600 */
[----:B------:R-:W1:Y:S01]  /*0040*/  LDCU UR5, c[0x0][0x384] ;  /* 0x00007080ff0577ac */ /* 0x000e620008000800 */
[----:B0-----:R-:W-:-:S05]  /*0050*/  IMAD R32, R3, UR4, R0 ;  /* 0x0000000403207c24 */ /* 0x001fca000f8e0200 */
[----:B-1----:R-:W-:-:S13]  /*0060*/  ISETP.GE.U32.AND P0, PT, R32, UR5, PT ;  /* 0x0000000520007c0c */ /* 0x002fda000bf06070 */
[----:B------:R-:W-:Y:S05]  /*0070*/  @P0 EXIT ;  /* 0x000000000000094d */ /* 0x000fea0003800000 */
[----:B------:R-:W0:Y:S01]  /*0080*/  S2R R3, SR_TID.X ;  /* 0x0000000000037919 */ /* 0x000e220000002100 */
[----:B------:R-:W1:Y:S01]  /*0090*/  S2UR UR4, SR_CTAID.X ;  /* 0x00000000000479c3 */ /* 0x000e620000002500 */
[----:B------:R-:W2:Y:S07]  /*00a0*/  LDCU UR7, c[0x0][0x390] ;  /* 0x00007200ff0777ac */ /* 0x000eae0008000800 */
[----:B------:R-:W1:Y:S02]  /*00b0*/  LDC R5, c[0x0][0x360] ;  /* 0x0000d800ff057b82 */ /* 0x000e640000000800 */
[----:B-1----:R-:W-:-:S05]  /*00c0*/  IMAD R2, R5, UR4, RZ ;  /* 0x0000000405027c24 */ /* 0x002fca000f8e02ff */
[----:B0-----:R-:W-:-:S04]  /*00d0*/  IADD3 R27, PT, PT, R2, R3, RZ ;  /* 0x00000003021b7210 */ /* 0x001fc80007ffe0ff */
[----:B--2---:R-:W-:-:S13]  /*00e0*/  ISETP.GE.U32.AND P0, PT, R27, UR7, PT ;  /* 0x000000071b007c0c */ /* 0x004fda000bf06070 */
[----:B------:R-:W-:Y:S05]  /*00f0*/  @P0 EXIT ;  /* 0x000000000000094d */ /* 0x000fea0003800000 */
[----:B------:R-:W0:Y:S01]  /*0100*/  LDCU UR10, c[0x0][0x380] ;  /* 0x00007000ff0a77ac */ /* 0x000e220008000800 */
[----:B------:R-:W-:Y:S01]  /*0110*/  HFMA2 R29, -RZ, RZ, 0, 0 ;  /* 0x00000000ff1d7431 */ /* 0x000fe200000001ff */
[----:B------:R-:W1:Y:S01]  /*0120*/  LDCU.64 UR8, c[0x0][0x358] ;  /* 0x00006b00ff0877ac */ /* 0x000e620008000a00 */
[----:B0-----:R-:W-:-:S13]  /*0130*/  ISETP.GT.U32.AND P0, PT, R5, UR10, PT ;  /* 0x0000000a05007c0c */ /* 0x001fda000bf04070 */
[----:B-1----:R-:W-:Y:S05]  /*0140*/  @P0 BRA `(.L_x_0) ;  /* 0x0000000c000c0947 */ /* 0x002fea0003800000 */
[----:B------:R-:W0:Y:S01]  /*0150*/  I2F.U32.RP R4, R5 ;  /* 0x0000000500047306 */ /* 0x000e220000209000 */
[----:B------:R-:W1:Y:S01]  /*0160*/  S2UR UR6, SR_CgaCtaId ;  /* 0x00000000000679c3 */ /* 0x000e620000008800 */
[----:B------:R-:W-:Y:S01]  /*0170*/  ISETP.NE.U32.AND P2, PT, R5, RZ, PT ;  /* 0x000000ff0500720c */ /* 0x000fe20003f45070 */
[----:B------:R-:W-:Y:S01]  /*0180*/  UMOV UR4, 0x400 ;  /* 0x0000040000047882 */ /* 0x000fe20000000000 */
[----:B------:R-:W-:Y:S01]  /*0190*/  IMAD R30, R32, UR10, R3 ;  /* 0x0000000a201e7c24 */ /* 0x000fe2000f8e0203 */
[----:B------:R-:W-:Y:S01]  /*01a0*/  UIADD3 UR5, UPT, UPT, UR4, 0x400, URZ ;  /* 0x0000040004057890 */ /* 0x000fe2000fffe0ff */
[----:B------:R-:W-:Y:S02]  /*01b0*/  MOV R29, RZ ;  /* 0x000000ff001d7202 */ /* 0x000fe40000000f00 */
[----:B------:R-:W-:Y:S01]  /*01c0*/  MOV R22, RZ ;  /* 0x000000ff00167202 */ /* 0x000fe20000000f00 */
[----:B0-----:R-:W0:Y:S01]  /*01d0*/  MUFU.RCP R4, R4 ;  /* 0x0000000400047308 */ /* 0x001e220000001000 */
[----:B-1----:R-:W-:-:S02]  /*01e0*/  ULEA UR4, UR6, UR4, 0x18 ;  /* 0x0000000406047291 */ /* 0x002fc4000f8ec0ff */
[----:B------:R-:W-:-:S04]  /*01f0*/  ULEA UR5, UR6, UR5, 0x18 ;  /* 0x0000000506057291 */ /* 0x000fc8000f8ec0ff */
[----:B------:R-:W-:Y:S02]  /*0200*/  LEA R28, R0, UR4, 0x6 ;  /* 0x00000004001c7c11 */ /* 0x000fe4000f8e30ff */
[----:B0-----:R-:W-:Y:S02]  /*0210*/  IADD3 R6, PT, PT, R4, 0xffffffe, RZ ;  /* 0x0ffffffe04067810 */ /* 0x001fe40007ffe0ff */
[----:B------:R-:W-:Y:S02]  /*0220*/  LEA R4, R0, UR5, 0x6 ;  /* 0x0000000500047c11 */ /* 0x000fe4000f8e30ff */
[----:B------:R0:W1:Y:S01]  /*0230*/  F2I.FTZ.U32.TRUNC.NTZ R7, R6 ;  /* 0x0000000600077305 */ /* 0x000062000021f000 */
[C---:B------:R-:W-:Y:S02]  /*0240*/  LEA R26, R3.reuse, R28, 0x2 ;  /* 0x0000001c031a7211 */ /* 0x040fe400078e10ff */
[----:B------:R-:W-:Y:S02]  /*0250*/  LEA R25, R3, R4, 0x2 ;  /* 0x0000000403197211 */ /* 0x000fe400078e10ff */
[----:B0-----:R-:W-:-:S02]  /*0260*/  MOV R6, RZ ;  /* 0x000000ff00067202 */ /* 0x001fc40000000f00 */
[----:B-1----:R-:W-:-:S05]  /*0270*/  IADD3 R8, PT, PT, RZ, -R7, RZ ;  /* 0x80000007ff087210 */ /* 0x002fca0007ffe0ff */
[----:B------:R-:W-:-:S04]  /*0280*/  IMAD R9, R8, R5, RZ ;  /* 0x0000000508097224 */ /* 0x000fc800078e02ff */
[----:B------:R-:W-:-:S06]  /*0290*/  IMAD.HI.U32 R7, R7, R9, R6 ;  /* 0x0000000907077227 */ /* 0x000fcc00078e0006 */
[----:B------:R-:W-:-:S05]  /*02a0*/  IMAD.HI.U32 R7, R7, UR10, RZ ;  /* 0x0000000a07077c27 */ /* 0x000fca000f8e00ff */
[----:B------:R-:W-:-:S05]  /*02b0*/  IADD3 R8, PT, PT, -R7, RZ, RZ ;  /* 0x000000ff07087210 */ /* 0x000fca0007ffe1ff */
[----:B------:R-:W-:-:S05]  /*02c0*/  IMAD R8, R5, R8, UR10 ;  /* 0x0000000a05087e24 */ /* 0x000fca000f8e0208 */
[----:B------:R-:W-:-:S13]  /*02d0*/  ISETP.GE.U32.AND P0, PT, R8, R5, PT ;  /* 0x000000050800720c */ /* 0x000fda0003f06070 */
[-C--:B------:R-:W-:Y:S02]  /*02e0*/  @P0 IADD3 R8, PT, PT, R8, -R5.reuse, RZ ;  /* 0x8000000508080210 */ /* 0x080fe40007ffe0ff */
[----:B------:R-:W-:Y:S02]  /*02f0*/  @P0 IADD3 R7, PT, PT, R7, 0x1, RZ ;  /* 0x0000000107070810 */ /* 0x000fe40007ffe0ff */
[----:B------:R-:W-:-:S13]  /*0300*/  ISETP.GE.U32.AND P1, PT, R8, R5, PT ;  /* 0x000000050800720c */ /* 0x000fda0003f26070 */
[----:B------:R-:W-:Y:S02]  /*0310*/  @P1 IADD3 R7, PT, PT, R7, 0x1, RZ ;  /* 0x0000000107071810 */ /* 0x000fe40007ffe0ff */
[----:B------:R-:W-:-:S04]  /*0320*/  @!P2 LOP3.LUT R7, RZ, R5, RZ, 0x33, !PT ;  /* 0x00000005ff07a212 */ /* 0x000fc800078e33ff */
[C---:B------:R-:W-:Y:S02]  /*0330*/  ISETP.GE.U32.AND P0, PT, R7.reuse, 0x2, PT ;  /* 0x000000020700780c */ /* 0x040fe40003f06070 */
[----:B------:R-:W-:-:S11]  /*0340*/  VIMNMX.U32 R23, PT, PT, R7, 0x1, !PT ;  /* 0x0000000107177848 */ /* 0x000fd60007fe0000 */
[----:B------:R-:W-:Y:S05]  /*0350*/  @!P0 BRA `(.L_x_1) ;  /* 0x0000000400b48947 */ /* 0x000fea0003800000 */
[C---:B------:R-:W-:Y:S01]  /*0360*/  IMAD R7, R0.reuse, UR7, R3 ;  /* 0x0000000700077c24 */ /* 0x040fe2000f8e0203 */
[-C--:B------:R-:W-:Y:S01]  /*0370*/  IADD3 R9, PT, PT, R3, R5.reuse, RZ ;  /* 0x0000000503097210 */ /* 0x080fe20007ffe0ff */
[----:B------:R-:W-:Y:S01]  /*0380*/  HFMA2 R29, -RZ, RZ, 0, 0 ;  /* 0x00000000ff1d7431 */ /* 0x000fe200000001ff */
[----:B------:R-:W-:Y:S01]  /*0390*/  IADD3 R8, PT, PT, R0, R5, RZ ;  /* 0x0000000500087210 */ /* 0x000fe20007ffe0ff */
[----:B------:R-:W-:Y:S01]  /*03a0*/  IMAD R4, R5, UR7, RZ ;  /* 0x0000000705047c24 */ /* 0x000fe2000f8e02ff */
[----:B------:R-:W-:Y:S01]  /*03b0*/  LOP3.LUT R22, R23, 0xfffffffe, RZ, 0xc0, !PT ;  /* 0xfffffffe17167812 */ /* 0x000fe200078ec0ff */
[----:B------:R-:W-:Y:S01]  /*03c0*/  IMAD R6, R32, UR10, R9 ;  /* 0x0000000a20067c24 */ /* 0x000fe2000f8e0209 */
[----:B------:R-:W-:Y:S01]  /*03d0*/  IADD3 R7, PT, PT, R2, R7, RZ ;  /* 0x0000000702077210 */ /* 0x000fe20007ffe0ff */
[----:B------:R-:W-:Y:S01]  /*03e0*/  IMAD R21, R8, UR7, R27 ;  /* 0x0000000708157c24 */ /* 0x000fe2000f8e021b */
[----:B------:R-:W-:Y:S02]  /*03f0*/  MOV R24, R30 ;  /* 0x0000001e00187202 */ /* 0x000fe40000000f00 */
[----:B------:R-:W-:-:S02]  /*0400*/  LEA R2, R3, UR5, 0x2 ;  /* 0x0000000503027c11 */ /* 0x000fc4000f8e10ff */
[----:B------:R-:W-:-:S07]  /*0410*/  IADD3 R20, PT, PT, -R22, RZ, RZ ;  /* 0x000000ff16147210 */ /* 0x000fce0007ffe1ff */
.L_x_2:
[----:B------:R-:W0:Y:S08]  /*0420*/  LDC.64 R18, c[0x0][0x388] ;  /* 0x0000e200ff127b82 */ /* 0x000e300000000a00 */
[----:B------:R-:W1:Y:S01]  /*0430*/  LDC.64 R16, c[0x0][0x398] ;  /* 0x0000e600ff107b82 */ /* 0x000e620000000a00 */
[----:B0-----:R-:W-:-:S06]  /*0440*/  IMAD.WIDE.U32 R14, R24, 0x4, R18 ;  /* 0x00000004180e7825 */ /* 0x001fcc00078e0012 */
[----:B------:R-:W2:Y:S01]  /*0450*/  LDG.E R15, desc[UR8][R14.64] ;  /* 0x000000080e0f7981 */ /* 0x000ea2000c1e1900 */
[----:B-1----:R-:W-:-:S05]  /*0460*/  IMAD.WIDE.U32 R12, R7, 0x4, R16 ;  /* 0x00000004070c7825 */ /* 0x002fca00078e0010 */
[----:B------:R-:W3:Y:S01]  /*0470*/  LDG.E R34, desc[UR8][R12.64] ;  /* 0x000000080c227981 */ /* 0x000ee2000c1e1900 */
[----:B------:R-:W-:-:S04]  /*0480*/  IMAD.WIDE.U32 R18, R6, 0x4, R18 ;  /* 0x0000000406127825 */ /* 0x000fc800078e0012 */
[----:B------:R-:W-:Y:S01]  /*0490*/  IMAD.WIDE.U32 R16, R21, 0x4, R16 ;  /* 0x0000000415107825 */ /* 0x000fe200078e0010 */
[----:B--2---:R-:W-:Y:S04]  /*04a0*/  STS [R26], R15 ;  /* 0x0000000f1a007388 */ /* 0x004fe80000000800 */
[----:B---3--:R-:W-:Y:S01]  /*04b0*/  STS [R25], R34 ;  /* 0x0000002219007388 */ /* 0x008fe20000000800 */
[----:B------:R-:W-:Y:S06]  /*04c0*/  BAR.SYNC.DEFER_BLOCKING 0x0 ;  /* 0x0000000000007b1d */ /* 0x000fec0000010000 */
[----:B------:R-:W-:Y:S04]  /*04d0*/  LDS R33, [R2] ;  /* 0x0000000002217984 */ /* 0x000fe80000000800 */
[----:B------:R-:W0:Y:S04]  /*04e0*/  LDS.128 R8, [R28] ;  /* 0x000000001c087984 */ /* 0x000e280000000c00 */
[----:B------:R-:W1:Y:S04]  /*04f0*/  LDS R35, [R2+0x40] ;  /* 0x0000400002237984 */ /* 0x000e680000000800 */
[----:B------:R-:W2:Y:S04]  /*0500*/  LDS R31, [R2+0x80] ;  /* 0x00008000021f7984 */ /* 0x000ea80000000800 */
[----:B------:R-:W-:Y:S01]  /*0510*/  LDS.128 R12, [R28+0x10] ;  /* 0x000010001c0c7984 */ /* 0x000fe20000000c00 */
[----:B0-----:R-:W-:-:S03]  /*0520*/  FFMA R8, R8, R33, R29 ;  /* 0x0000002108087223 */ /* 0x001fc6000000001d */
[----:B------:R-:W0:Y:S01]  /*0530*/  LDS R29, [R2+0xc0] ;  /* 0x0000c000021d7984 */ /* 0x000e220000000800 */
[----:B-1----:R-:W-:-:S03]  /*0540*/  FFMA R36, R35, R9, R8 ;  /* 0x0000000923247223 */ /* 0x002fc60000000008 */
[----:B------:R-:W1:Y:S04]  /*0550*/  LDS R9, [R2+0x100] ;  /* 0x0001000002097984 */ /* 0x000e680000000800 */
[----:B------:R-:W3:Y:S01]  /*0560*/  LDS R8, [R2+0x140] ;  /* 0x0001400002087984 */ /* 0x000ee20000000800 */
[----:B--2---:R-:W-:-:S03]  /*0570*/  FFMA R10, R31, R10, R36 ;  /* 0x0000000a1f0a7223 */ /* 0x004fc60000000024 */
[----:B------:R-:W-:Y:S04]  /*0580*/  LDS R31, [R2+0x200] ;  /* 0x00020000021f7984 */ /* 0x000fe80000000800 */
[----:B------:R-:W-:Y:S04]  /*0590*/  LDS R33, [R2+0x240] ;  /* 0x0002400002217984 */ /* 0x000fe80000000800 */
[----:B------:R-:W-:Y:S01]  /*05a0*/  LDS R36, [R2+0x340] ;  /* 0x0003400002247984 */ /* 0x000fe20000000800 */
[----:B0-----:R-:W-:-:S03]  /*05b0*/  FFMA R11, R29, R11, R10 ;  /* 0x0000000b1d0b7223 */ /* 0x001fc6000000000a */
[----:B------:R-:W0:Y:S01]  /*05c0*/  LDS R29, [R2+0x180] ;  /* 0x00018000021d7984 */ /* 0x000e220000000800 */
[----:B-1----:R-:W-:-:S03]  /*05d0*/  FFMA R9, R12, R9, R11 ;  /* 0x000000090c097223 */ /* 0x002fc6000000000b */
[----:B------:R-:W1:Y:S01]  /*05e0*/  LDS R12, [R2+0x1c0] ;  /* 0x0001c000020c7984 */ /* 0x000e620000000800 */
[----:B---3--:R-:W-:-:S03]  /*05f0*/  FFMA R34, R8, R13, R9 ;  /* 0x0000000d08227223 */ /* 0x008fc60000000009 */
[----:B------:R-:W2:Y:S04]  /*0600*/  LDS.128 R8, [R28+0x20] ;  /* 0x000020001c087984 */ /* 0x000ea80000000c00 */
[----:B------:R-:W3:Y:S01]  /*0610*/  LDS R13, [R2+0x280] ;  /* 0x00028000020d7984 */ /* 0x000ee20000000800 */
[----:B0-----:R-:W-:-:S03]  /*0620*/  FFMA R29, R29, R14, R34 ;  /* 0x0000000e1d1d7223 */ /* 0x001fc60000000022 */
[----:B------:R-:W-:Y:S01]  /*0630*/  LDS R34, [R2+0x3c0] ;  /* 0x0003c00002227984 */ /* 0x000fe20000000800 */
[----:B-1----:R-:W-:-:S04]  /*0640*/  FFMA R15, R12, R15, R29 ;  /* 0x0000000f0c0f7223 */ /* 0x002fc8000000001d */
[----:B--2---:R-:W-:Y:S02]  /*0650*/  FFMA R8, R8, R31, R15 ;  /* 0x0000001f08087223 */ /* 0x004fe4000000000f */
[----:B------:R-:W-:Y:S02]  /*0660*/  LDS R31, [R2+0x380] ;  /* 0x00038000021f7984 */ /* 0x000fe40000000800 */
[----:B------:R-:W-:Y:S02]  /*0670*/  FFMA R8, R33, R9, R8 ;  /* 0x0000000921087223 */ /* 0x000fe40000000008 */
[----:B------:R-:W0:Y:S02]  /*0680*/  LDS R9, [R2+0x2c0] ;  /* 0x0002c00002097984 */ /* 0x000e240000000800 */
[----:B---3--:R-:W-:Y:S02]  /*0690*/  FFMA R8, R13, R10, R8 ;  /* 0x0000000a0d087223 */ /* 0x008fe40000000008 */
[----:B------:R-:W-:Y:S04]  /*06a0*/  LDS R33, [R2+0x300] ;  /* 0x0003000002217984 */ /* 0x000fe80000000800 */
[----:B------:R-:W1:Y:S01]  /*06b0*/  LDS.128 R12, [R28+0x30] ;  /* 0x000030001c0c7984 */ /* 0x000e620000000c00 */
[----:B------:R-:W-:Y:S06]  /*06c0*/  BAR.SYNC.DEFER_BLOCKING 0x0 ;  /* 0x0000000000007b1d */ /* 0x000fec0000010000 */
[----:B------:R-:W2:Y:S04]  /*06d0*/  LDG.E R19, desc[UR8][R18.64] ;  /* 0x0000000812137981 */ /* 0x000ea8000c1e1900 */
[----:B------:R0:W3:Y:S02]  /*06e0*/  LDG.E R16, desc[UR8][R16.64] ;  /* 0x0000000810107981 */ /* 0x0000e4000c1e1900 */
[----:B0-----:R-:W-:-:S04]  /*06f0*/  FFMA R17, R9, R11, R8 ;  /* 0x0000000b09117223 */ /* 0x001fc80000000008 */
[----:B-1----:R-:W-:-:S04]  /*0700*/  FFMA R33, R12, R33, R17 ;  /* 0x000000210c217223 */ /* 0x002fc80000000011 */
[----:B------:R-:W-:-:S04]  /*0710*/  FFMA R36, R36, R13, R33 ;  /* 0x0000000d24247223 */ /* 0x000fc80000000021 */
[----:B------:R-:W-:-:S04]  /*0720*/  FFMA R31, R31, R14, R36 ;  /* 0x0000000e1f1f7223 */ /* 0x000fc80000000024 */
[----:B------:R-:W-:Y:S01]  /*0730*/  FFMA R17, R34, R15, R31 ;  /* 0x0000000f22117223 */ /* 0x000fe2000000001f */
[----:B------:R-:W-:-:S04]  /*0740*/  IADD3 R20, PT, PT, R20, 0x2, RZ ;  /* 0x0000000214147810 */ /* 0x000fc80007ffe0ff */
[----:B------:R-:W-:Y:S02]  /*0750*/  ISETP.NE.AND P0, PT, R20, RZ, PT ;  /* 0x000000ff1400720c */ /* 0x000fe40003f05270 */
[C---:B------:R-:W-:Y:S02]  /*0760*/  LEA R6, R5.reuse, R6, 0x1 ;  /* 0x0000000605067211 */ /* 0x040fe400078e08ff */
[----:B------:R-:W-:Y:S02]  /*0770*/  LEA R24, R5, R24, 0x1 ;  /* 0x0000001805187211 */ /* 0x000fe400078e08ff */
[C---:B------:R-:W-:Y:S02]  /*0780*/  LEA R21, R4.reuse, R21, 0x1 ;  /* 0x0000001504157211 */ /* 0x040fe400078e08ff */
[----:B------:R-:W-:Y:S01]  /*0790*/  LEA R7, R4, R7, 0x1 ;  /* 0x0000000704077211 */ /* 0x000fe200078e08ff */
[----:B--2---:R-:W-:Y:S04]  /*07a0*/  STS [R26], R19 ;  /* 0x000000131a007388 */ /* 0x004fe80000000800 */
[----:B---3--:R-:W-:Y:S01]  /*07b0*/  STS [R25], R16 ;  /* 0x0000001019007388 */ /* 0x008fe20000000800 */
[----:B------:R-:W-:Y:S06]  /*07c0*/  BAR.SYNC.DEFER_BLOCKING 0x0 ;  /* 0x0000000000007b1d */ /* 0x000fec0000010000 */
[----:B------:R-:W-:Y:S04]  /*07d0*/  LDS R29, [R2] ;  /* 0x00000000021d7984 */ /* 0x000fe80000000800 */
[----:B------:R-:W0:Y:S04]  /*07e0*/  LDS.128 R8, [R28] ;  /* 0x000000001c087984 */ /* 0x000e280000000c00 */
[----:B------:R-:W1:Y:S04]  /*07f0*/  LDS R35, [R2+0x40] ;  /* 0x0000400002237984 */ /* 0x000e680000000800 */
[----:B------:R-:W2:Y:S04]  /*0800*/  LDS R37, [R2+0x80] ;  /* 0x0000800002257984 */ /* 0x000ea80000000800 */
[----:B------:R-:W3:Y:S04]  /*0810*/  LDS R36, [R2+0xc0] ;  /* 0x0000c00002247984 */ /* 0x000ee80000000800 */
[----:B------:R-:W-:Y:S04]  /*0820*/  LDS R31, [R2+0x100] ;  /* 0x00010000021f7984 */ /* 0x000fe80000000800 */
[----:B------:R-:W4:Y:S04]  /*0830*/  LDS.128 R12, [R28+0x10] ;  /* 0x000010001c0c7984 */ /* 0x000f280000000c00 */
[----:B------:R-:W5:Y:S04]  /*0840*/  LDS R34, [R2+0x140] ;  /* 0x0001400002227984 */ /* 0x000f680000000800 */
[----:B------:R-:W5:Y:S01]  /*0850*/  LDS R33, [R2+0x180] ;  /* 0x0001800002217984 */ /* 0x000f620000000800 */
[----:B0-----:R-:W-:-:S03]  /*0860*/  FFMA R8, R8, R29, R17 ;  /* 0x0000001d08087223 */ /* 0x001fc60000000011 */
[----:B------:R-:W-:Y:S01]  /*0870*/  LDS R29, [R2+0x200] ;  /* 0x00020000021d7984 */ /* 0x000fe20000000800 */
[----:B-1----:R-:W-:-:S03]  /*0880*/  FFMA R16, R35, R9, R8 ;  /* 0x0000000923107223 */ /* 0x002fc60000000008 */
[----:B------:R-:W0:Y:S01]  /*0890*/  LDS R8, [R2+0x1c0] ;  /* 0x0001c00002087984 */ /* 0x000e220000000800 */
[----:B--2---:R-:W-:-:S03]  /*08a0*/  FFMA R37, R37, R10, R16 ;  /* 0x0000000a25257223 */ /* 0x004fc60000000010 */
[----:B------:R-:W1:Y:S01]  /*08b0*/  LDS.128 R16, [R28+0x20] ;  /* 0x000020001c107984 */ /* 0x000e620000000c00 */
[----:B---3--:R-:W-:-:S04]  /*08c0*/  FFMA R11, R36, R11, R37 ;  /* 0x0000000b240b7223 */ /* 0x008fc80000000025 */
[----:B----4-:R-:W-:Y:S02]  /*08d0*/  FFMA R11, R12, R31, R11 ;  /* 0x0000001f0c0b7223 */ /* 0x010fe4000000000b */
[----:B------:R-:W2:Y:S02]  /*08e0*/  LDS R12, [R2+0x240] ;  /* 0x00024000020c7984 */ /* 0x000ea40000000800 */
[----:B-----5:R-:W-:Y:S02]  /*08f0*/  FFMA R34, R34, R13, R11 ;  /* 0x0000000d22227223 */ /* 0x020fe4000000000b */
[----:B------:R-:W3:Y:S02]  /*0900*/  LDS R13, [R2+0x280] ;  /* 0x00028000020d7984 */ /* 0x000ee40000000800 */
[----:B------:R-:W-:Y:S02]  /*0910*/  FFMA R33, R33, R14, R34 ;  /* 0x0000000e21217223 */ /* 0x000fe40000000022 */
[----:B------:R-:W4:Y:S04]  /*0920*/  LDS R14, [R2+0x2c0] ;  /* 0x0002c000020e7984 */ /* 0x000f280000000800 */
[----:B------:R-:W-:Y:S01]  /*0930*/  LDS R34, [R2+0x340] ;  /* 0x0003400002227984 */ /* 0x000fe20000000800 */
[----:B0-----:R-:W-:-:S03]  /*0940*/  FFMA R33, R8, R15, R33 ;  /* 0x0000000f08217223 */ /* 0x001fc60000000021 */
[----:B------:R-:W-:Y:S04]  /*0950*/  LDS R15, [R2+0x300] ;  /* 0x00030000020f7984 */ /* 0x000fe80000000800 */
[----:B------:R-:W0:Y:S01]  /*0960*/  LDS.128 R8, [R28+0x30] ;  /* 0x000030001c087984 */ /* 0x000e220000000c00 */
[----:B-1----:R-:W-:-:S03]  /*0970*/  FFMA R33, R16, R29, R33 ;  /* 0x0000001d10217223 */ /* 0x002fc60000000021 */
[----:B------:R-:W1:Y:S04]  /*0980*/  LDS R29, [R2+0x380] ;  /* 0x00038000021d7984 */ /* 0x000e680000000800 */
[----:B------:R-:W5:Y:S01]  /*0990*/  LDS R16, [R2+0x3c0] ;  /* 0x0003c00002107984 */ /* 0x000f620000000800 */
[----:B--2---:R-:W-:-:S04]  /*09a0*/  FFMA R12, R12, R17, R33 ;  /* 0x000000110c0c7223 */ /* 0x004fc80000000021 */
[----:B---3--:R-:W-:-:S04]  /*09b0*/  FFMA R13, R13, R18, R12 ;  /* 0x000000120d0d7223 */ /* 0x008fc8000000000c */
[----:B----4-:R-:W-:-:S04]  /*09c0*/  FFMA R13, R14, R19, R13 ;  /* 0x000000130e0d7223 */ /* 0x010fc8000000000d */
[----:B0-----:R-:W-:-:S04]  /*09d0*/  FFMA R13, R8, R15, R13 ;  /* 0x0000000f080d7223 */ /* 0x001fc8000000000d */
[----:B------:R-:W-:-:S04]  /*09e0*/  FFMA R34, R34, R9, R13 ;  /* 0x0000000922227223 */ /* 0x000fc8000000000d */
[----:B-1----:R-:W-:-:S04]  /*09f0*/  FFMA R29, R29, R10, R34 ;  /* 0x0000000a1d1d7223 */ /* 0x002fc80000000022 */
[----:B-----5:R-:W-:Y:S01]  /*0a00*/  FFMA R29, R16, R11, R29 ;  /* 0x0000000b101d7223 */ /* 0x020fe2000000001d */
[----:B------:R-:W-:Y:S06]  /*0a10*/  BAR.SYNC.DEFER_BLOCKING 0x0 ;  /* 0x0000000000007b1d */ /* 0x000fec0000010000 */
[----:B------:R-:W-:Y:S05]  /*0a20*/  @P0 BRA `(.L_x_2) ;  /* 0xfffffff8007c0947 */ /* 0x000fea000383ffff */
.L_x_1:
[----:B------:R-:W-:-:S04]  /*0a30*/  LOP3.LUT R23, R23, 0x1, RZ, 0xc0, !PT ;  /* 0x0000000117177812 */ /* 0x000fc800078ec0ff */
[----:B------:R-:W-:-:S13]  /*0a40*/  ISETP.NE.U32.AND P0, PT, R23, 0x1, PT ;  /* 0x000000011700780c */ /* 0x000fda0003f05070 */
[----:B------:R-:W-:Y:S05]  /*0a50*/  @P0 BRA `(.L_x_0) ;  /* 0x0000000000c80947 */ /* 0x000fea0003800000 */
[----:B------:R-:W0:Y:S01]  /*0a60*/  LDC.64 R8, c[0x0][0x388] ;  /* 0x0000e200ff087b82 */ /* 0x000e220000000a00 */
[CC--:B------:R-:W-:Y:S02]  /*0a70*/  IMAD R0, R5.reuse, R22.reuse, R0 ;  /* 0x0000001605007224 */ /* 0x0c0fe400078e0200 */
[----:B------:R-:W-:Y:S02]  /*0a80*/  IMAD R5, R5, R22, R30 ;  /* 0x0000001605057224 */ /* 0x000fe400078e021e */
[----:B------:R-:W-:-:S03]  /*0a90*/  IMAD R7, R0, UR7, R27 ;  /* 0x0000000700077c24 */ /* 0x000fc6000f8e021b */
[----:B------:R-:W1:Y:S01]  /*0aa0*/  LDC.64 R10, c[0x0][0x398] ;  /* 0x0000e600ff0a7b82 */ /* 0x000e620000000a00 */
[----:B0-----:R-:W-:-:S05]  /*0ab0*/  IMAD.WIDE.U32 R8, R5, 0x4, R8 ;  /* 0x0000000405087825 */ /* 0x001fca00078e0008 */
[----:B------:R-:W2:Y:S01]  /*0ac0*/  LDG.E R13, desc[UR8][R8.64] ;  /* 0x00000008080d7981 */ /* 0x000ea2000c1e1900 */
[----:B-1----:R-:W-:-:S05]  /*0ad0*/  IMAD.WIDE.U32 R10, R7, 0x4, R10 ;  /* 0x00000004070a7825 */ /* 0x002fca00078e000a */
[----:B------:R-:W3:Y:S01]  /*0ae0*/  LDG.E R0, desc[UR8][R10.64] ;  /* 0x000000080a007981 */ /* 0x000ee2000c1e1900 */
[----:B------:R-:W-:-:S03]  /*0af0*/  LEA R3, R3, UR5, 0x2 ;  /* 0x0000000503037c11 */ /* 0x000fc6000f8e10ff */
        /* <DEDUP_REMOVED lines=11> */
[----:B------:R-:W5:Y:S04]  /*0bb0*/  LDS R23, [R3+0x180] ;  /* 0x0001800003177984 */ /* 0x000f680000000800 */
[----:B------:R-:W5:Y:S04]  /*0bc0*/  LDS R2, [R3+0x1c0] ;  /* 0x0001c00003027984 */ /* 0x000f680000000800 */
[----:B------:R-:W-:Y:S04]  /*0bd0*/  LDS R21, [R3+0x200] ;  /* 0x0002000003157984 */ /* 0x000fe80000000800 */
[----:B------:R-:W5:Y:S01]  /*0be0*/  LDS.128 R12, [R28+0x20] ;  /* 0x000020001c0c7984 */ /* 0x000f620000000c00 */
[----:B0-----:R-:W-:-:S03]  /*0bf0*/  FFMA R4, R4, R16, R29 ;  /* 0x0000001004047223 */ /* 0x001fc6000000001d */
[----:B------:R-:W0:Y:S01]  /*0c00*/  LDS R0, [R3+0x240] ;  /* 0x0002400003007984 */ /* 0x000e220000000800 */
[----:B-1----:R-:W-:-:S03]  /*0c10*/  FFMA R5, R17, R5, R4 ;  /* 0x0000000511057223 */ /* 0x002fc60000000004 */
[----:B------:R-:W1:Y:S01]  /*0c20*/  LDS R25, [R3+0x280] ;  /* 0x0002800003197984 */ /* 0x000e620000000800 */
[----:B--2---:R-:W-:-:S03]  /*0c30*/  FFMA R6, R18, R6, R5 ;  /* 0x0000000612067223 */ /* 0x004fc60000000005 */
[----:B------:R-:W2:Y:S01]  /*0c40*/  LDS R4, [R3+0x2c0] ;  /* 0x0002c00003047984 */ /* 0x000ea20000000800 */
[----:B---3--:R-:W-:-:S03]  /*0c50*/  FFMA R7, R33, R7, R6 ;  /* 0x0000000721077223 */ /* 0x008fc60000000006 */
[----:B------:R-:W-:Y:S04]  /*0c60*/  LDS R5, [R3+0x300] ;  /* 0x0003000003057984 */ /* 0x000fe80000000800 */
[----:B------:R-:W3:Y:S01]  /*0c70*/  LDS.128 R16, [R28+0x30] ;  /* 0x000030001c107984 */ /* 0x000ee20000000c00 */
[----:B----4-:R-:W-:-:S03]  /*0c80*/  FFMA R7, R8, R31, R7 ;  /* 0x0000001f08077223 */ /* 0x010fc60000000007 */
[----:B------:R-:W4:Y:S01]  /*0c90*/  LDS R29, [R3+0x340] ;  /* 0x00034000031d7984 */ /* 0x000f220000000800 */
[----:B-----5:R-:W-:-:S03]  /*0ca0*/  FFMA R20, R20, R9, R7 ;  /* 0x0000000914147223 */ /* 0x020fc60000000007 */
[----:B------:R-:W5:Y:S04]  /*0cb0*/  LDS R6, [R3+0x380] ;  /* 0x0003800003067984 */ /* 0x000f680000000800 */
[----:B------:R-:W5:Y:S01]  /*0cc0*/  LDS R7, [R3+0x3c0] ;  /* 0x0003c00003077984 */ /* 0x000f620000000800 */
[----:B------:R-:W-:-:S04]  /*0cd0*/  FFMA R23, R23, R10, R20 ;  /* 0x0000000a17177223 */ /* 0x000fc80000000014 */
[----:B------:R-:W-:-:S04]  /*0ce0*/  FFMA R11, R2, R11, R23 ;  /* 0x0000000b020b7223 */ /* 0x000fc80000000017 */
[----:B------:R-:W-:-:S04]  /*0cf0*/  FFMA R11, R12, R21, R11 ;  /* 0x000000150c0b7223 */ /* 0x000fc8000000000b */
[----:B0-----:R-:W-:-:S04]  /*0d00*/  FFMA R0, R0, R13, R11 ;  /* 0x0000000d00007223 */ /* 0x001fc8000000000b */
[----:B-1----:R-:W-:-:S04]  /*0d10*/  FFMA R25, R25, R14, R0 ;  /* 0x0000000e19197223 */ /* 0x002fc80000000000 */
[----:B--2---:R-:W-:-:S04]  /*0d20*/  FFMA R15, R4, R15, R25 ;  /* 0x0000000f040f7223 */ /* 0x004fc80000000019 */
[----:B---3--:R-:W-:-:S04]  /*0d30*/  FFMA R16, R16, R5, R15 ;  /* 0x0000000510107223 */ /* 0x008fc8000000000f */
[----:B----4-:R-:W-:-:S04]  /*0d40*/  FFMA R17, R29, R17, R16 ;  /* 0x000000111d117223 */ /* 0x010fc80000000010 */
[----:B-----5:R-:W-:-:S04]  /*0d50*/  FFMA R6, R6, R18, R17 ;  /* 0x0000001206067223 */ /* 0x020fc80000000011 */
[----:B------:R-:W-:Y:S01]  /*0d60*/  FFMA R29, R7, R19, R6 ;  /* 0x00000013071d7223 */ /* 0x000fe20000000006 */
[----:B------:R-:W-:Y:S06]  /*0d70*/  BAR.SYNC.DEFER_BLOCKING 0x0 ;  /* 0x0000000000007b1d */ /* 0x000fec0000010000 */
.L_x_0:
[----:B------:R-:W0:Y:S01]  /*0d80*/  LDC.64 R2, c[0x0][0x3a8] ;  /* 0x0000ea00ff027b82 */ /* 0x000e220000000a00 */
[----:B------:R-:W-:-:S04]  /*0d90*/  IMAD R27, R32, UR7, R27 ;  /* 0x00000007201b7c24 */ /* 0x000fc8000f8e021b */
[----:B0-----:R-:W-:-:S05]  /*0da0*/  IMAD.WIDE.U32 R2, R27, 0x4, R2 ;  /* 0x000000041b027825 */ /* 0x001fca00078e0002 */
[----:B------:R-:W-:Y:S01]  /*0db0*/  STG.E desc[UR8][R2.64], R29 ;  /* 0x0000001d02007986 */ /* 0x000fe2000c101908 */
[----:B------:R-:W-:Y:S06]  /*0dc0*/  BAR.SYNC.DEFER_BLOCKING 0x0 ;  /* 0x0000000000007b1d */ /* 0x000fec0000010000 */
[----:B------:R-:W-:Y:S05]  /*0dd0*/  EXIT ;  /* 0x000000000000794d */ /* 0x000fea0003800000 */
.L_x_3:
[----:B------:R-:W-:-:S00]  /*0de0*/  BRA `(.L_x_3) ;  /* 0xfffffffc00fc7947 */ /* 0x000fc0000383ffff */
[----:B------:R-:W-:-:S00]  /*0df0*/  NOP ;  /* 0x0000000000007918 */ /* 0x000fc00000000000 */
        /* <DEDUP_REMOVED lines=8> */
.L_x_4:


//--------------------- .nv.shared._Z19blockedMatMulKernel6MatrixS_S_ --------------------------
	.section	.nv.shared._Z19blockedMatMulKernel6MatrixS_S_,"aw",@nobits
	.sectionflags	@""
	.align	4
.nv.shared._Z19blockedMatMulKernel6MatrixS_S_:
	.zero		3072


//--------------------- .nv.shared.reserved.0     --------------------------
	.section	.nv.shared.reserved.0,"aw",@nobits
	.weak		__nv_reservedSMEM_offset_0_alias
	.size		__nv_reservedSMEM_offset_0_alias, 0, 64
	.other		__nv_reservedSMEM_offset_0_alias,@"STO_CUDA_RESERVED_SHARED STV_DEFAULT"
__nv_reservedSMEM_offset_0_alias:
	.zero		0
	.zero		64


//--------------------- .nv.constant0._Z19blockedMatMulKernel6MatrixS_S_ --------------------------
	.section	.nv.constant0._Z19blockedMatMulKernel6MatrixS_S_,"a",@progbits
	.sectionflags	@""
	.align	4
.nv.constant0._Z19blockedMatMulKernel6MatrixS_S_:
	.zero		944


//--------------------- SYMBOLS --------------------------

	.type		.nv.reservedSmem.offset0,@object
	.size		.nv.reservedSmem.offset0,0x4
	.type		.nv.reservedSmem.cap,@object
	.size		.nv.reservedSmem.cap,0x4
